	.headerflags	@"EF_CUDA_TEXMODE_UNIFIED EF_CUDA_64BIT_ADDRESS EF_CUDA_ACCELERATORS EF_CUDA_SM90 EF_CUDA_VIRTUAL_SM(EF_CUDA_SM90)"
	.elftype	@"ET_EXEC"


//--------------------- .nv.info                  --------------------------
	.section	.nv.info,"",@"SHT_CUDA_INFO"
	.align	4


	//----- nvinfo : EIATTR_REGCOUNT
	.align		4
        /*0000*/ 	.byte	0x04, 0x2f
        /*0002*/ 	.short	(.L_1 - .L_0)
	.align		4
.L_0:
        /*0004*/ 	.word	index@(triton_poi_fused__to_copy_9)
        /*0008*/ 	.word	0x0000000a


	//----- nvinfo : EIATTR_MIN_STACK_SIZE
	.align		4
.L_1:
        /*000c*/ 	.byte	0x04, 0x12
        /*000e*/ 	.short	(.L_3 - .L_2)
	.align		4
.L_2:
        /*0010*/ 	.word	index@(triton_poi_fused__to_copy_9)
        /*0014*/ 	.word	0x00000000


	//----- nvinfo : EIATTR_FRAME_SIZE
	.align		4
.L_3:
        /*0018*/ 	.byte	0x04, 0x11
        /*001a*/ 	.short	(.L_5 - .L_4)
	.align		4
.L_4:
        /*001c*/ 	.word	index@(triton_poi_fused__to_copy_9)
        /*0020*/ 	.word	0x00000000


	//----- nvinfo : EIATTR_MIN_STACK_SIZE
	.align		4
.L_5:
        /*0024*/ 	.byte	0x04, 0x12
        /*0026*/ 	.short	(.L_7 - .L_6)
	.align		4
.L_6:
        /*0028*/ 	.word	index@(triton_poi_fused__to_copy_9)
        /*002c*/ 	.word	0x00000000
.L_7:


//--------------------- .nv.info.triton_poi_fused__to_copy_9 --------------------------
	.section	.nv.info.triton_poi_fused__to_copy_9,"",@"SHT_CUDA_INFO"
	.sectionflags	@""
	.align	4


	//----- nvinfo : EIATTR_CUDA_API_VERSION
	.align		4
        /*0000*/ 	.byte	0x04, 0x37
        /*0002*/ 	.short	(.L_9 - .L_8)
.L_8:
        /*0004*/ 	.word	0x0000007c


	//----- nvinfo : EIATTR_KPARAM_INFO
	.align		4
.L_9:
        /*0008*/ 	.byte	0x04, 0x17
        /*000a*/ 	.short	(.L_11 - .L_10)
.L_10:
        /*000c*/ 	.word	0x00000000
        /*0010*/ 	.short	0x0001
        /*0012*/ 	.short	0x0008
        /*0014*/ 	.byte	0x00, 0xf0, 0x11, 0x00


	//----- nvinfo : EIATTR_KPARAM_INFO
	.align		4
.L_11:
        /*0018*/ 	.byte	0x04, 0x17
        /*001a*/ 	.short	(.L_13 - .L_12)
.L_12:
        /*001c*/ 	.word	0x00000000
        /*0020*/ 	.short	0x0000
        /*0022*/ 	.short	0x0000
        /*0024*/ 	.byte	0x00, 0xf4, 0x21, 0x00


	//----- nvinfo : EIATTR_SPARSE_MMA_MASK
	.align		4
.L_13:
        /*0028*/ 	.byte	0x03, 0x50
        /*002a*/ 	.short	0x0000


	//----- nvinfo : EIATTR_MAXREG_COUNT
	.align		4
        /*002c*/ 	.byte	0x03, 0x1b
        /*002e*/ 	.short	0x00ff


	//----- nvinfo : EIATTR_EXIT_INSTR_OFFSETS
	.align		4
        /*0030*/ 	.byte	0x04, 0x1c
        /*0032*/ 	.short	(.L_15 - .L_14)


	//   ....[0]....
.L_14:
        /*0034*/ 	.word	0x00000100


	//   ....[1]....
        /*0038*/ 	.word	0x00000130


	//----- nvinfo : EIATTR_REQNTID
	.align		4
.L_15:
        /*003c*/ 	.byte	0x04, 0x10
        /*003e*/ 	.short	(.L_17 - .L_16)
.L_16:
        /*0040*/ 	.word	0x00000020
        /*0044*/ 	.word	0x00000001
        /*0048*/ 	.word	0x00000001


	//----- nvinfo : EIATTR_CBANK_PARAM_SIZE
	.align		4
.L_17:
        /*004c*/ 	.byte	0x03, 0x19
        /*004e*/ 	.short	0x000c


	//----- nvinfo : EIATTR_PARAM_CBANK
	.align		4
        /*0050*/ 	.byte	0x04, 0x0a
        /*0052*/ 	.short	(.L_19 - .L_18)
	.align		4
.L_18:
        /*0054*/ 	.word	index@(.nv.constant0.triton_poi_fused__to_copy_9)
        /*0058*/ 	.short	0x0210
        /*005a*/ 	.short	0x000c


	//----- nvinfo : EIATTR_SW_WAR
	.align		4
.L_19:
        /*005c*/ 	.byte	0x04, 0x36
        /*005e*/ 	.short	(.L_21 - .L_20)
.L_20:
        /*0060*/ 	.word	0x00000008
.L_21:


//--------------------- .nv.callgraph             --------------------------
	.section	.nv.callgraph,"",@"SHT_CUDA_CALLGRAPH"
	.align	4
	.sectionentsize	8
	.align		4
        /*0000*/ 	.word	0x00000000
	.align		4
        /*0004*/ 	.word	0xffffffff
	.align		4
        /*0008*/ 	.word	0x00000000
	.align		4
        /*000c*/ 	.word	0xfffffffe
	.align		4
        /*0010*/ 	.word	0x00000000
	.align		4
        /*0014*/ 	.word	0xfffffffd
	.align		4
        /*0018*/ 	.word	0x00000000
	.align		4
        /*001c*/ 	.word	0xfffffffc


//--------------------- .text.triton_poi_fused__to_copy_9 --------------------------
	.section	.text.triton_poi_fused__to_copy_9,"ax",@progbits
	.align	128
        .global         triton_poi_fused__to_copy_9
        .type           triton_poi_fused__to_copy_9,@function
        .size           triton_poi_fused__to_copy_9,(.L_x_1 - triton_poi_fused__to_copy_9)
        .other          triton_poi_fused__to_copy_9,@"STO_CUDA_ENTRY STV_DEFAULT"
triton_poi_fused__to_copy_9:
.text.triton_poi_fused__to_copy_9:
[----:B------:R-:W0:Y:S02]  /*0000*/  LDC R1, c[0x0][0x28] ;  /* 0x00000a00ff017b82 */ /* 0x000e240000000800 */
[----:B------:R-:W1:Y:S01]  /*0010*/  S2R R6, SR_TID.X ;  /* 0x0000000000067919 */ /* 0x000e620000002100 */
[----:B------:R-:W-:Y:S01]  /*0020*/  IMAD.MOV.U32 R7, RZ, RZ, 0x3f000000 ;  /* 0x3f000000ff077424 */ /* 0x000fe200078e00ff */
[----:B------:R-:W2:Y:S01]  /*0030*/  LDC.64 R2, c[0x0][0x210] ;  /* 0x00008400ff027b82 */ /* 0x000ea20000000a00 */
[----:B------:R-:W3:Y:S01]  /*0040*/  S2R R5, SR_CTAID.X ;  /* 0x0000000000057919 */ /* 0x000ee20000002500 */
[C---:B-1----:R-:W-:Y:S02]  /*0050*/  LOP3.LUT R0, R6.reuse, 0xf, RZ, 0xc0, !PT ;  /* 0x0000000f06007812 */ /* 0x042fe400078ec0ff */
[----:B------:R-:W-:-:S03]  /*0060*/  LOP3.LUT P0, RZ, R6, 0x10, RZ, 0xc0, !PT ;  /* 0x0000001006ff7812 */ /* 0x000fc6000780c0ff */
[----:B---3--:R-:W-:-:S04]  /*0070*/  IMAD R5, R5, 0x10, R0 ;  /* 0x0000001005057824 */ /* 0x008fc800078e0200 */
[C---:B--2---:R-:W-:Y:S01]  /*0080*/  IMAD.WIDE R2, R5.reuse, 0x8, R2 ;  /* 0x0000000805027825 */ /* 0x044fe200078e0202 */
[----:B------:R-:W-:Y:S02]  /*0090*/  I2FP.F32.S32 R0, R5 ;  /* 0x0000000500007245 */ /* 0x000fe40000201400 */
[----:B------:R-:W-:-:S03]  /*00a0*/  ISETP.LT.AND P0, PT, R5, 0x10, !P0 ;  /* 0x000000100500780c */ /* 0x000fc60004701270 */
[----:B------:R-:W-:-:S04]  /*00b0*/  FADD R0, R0, 0.5 ;  /* 0x3f00000000007421 */ /* 0x000fc80000000000 */
[----:B------:R-:W-:-:S05]  /*00c0*/  FFMA R0, R0, R7, -0.5 ;  /* 0xbf00000000007423 */ /* 0x000fca0000000007 */
[----:B------:R-:W-:-:S04]  /*00d0*/  FMNMX R0, RZ, R0, !PT ;  /* 0x00000000ff007209 */ /* 0x000fc80007800000 */
[----:B------:R-:W1:Y:S02]  /*00e0*/  F2I.TRUNC.NTZ R4, R0 ;  /* 0x0000000000047305 */ /* 0x000e64000020f100 */
[----:B-1----:R-:W-:Y:S01]  /*00f0*/  SHF.R.S32.HI R5, RZ, 0x1f, R4 ;  /* 0x0000001fff057819 */ /* 0x002fe20000011404 */
[----:B------:R-:W-:Y:S06]  /*0100*/  @!P0 EXIT ;  /* 0x000000000000894d */ /* 0x000fec0003800000 */
[----:B------:R-:W-:Y:S02]  /*0110*/  ULDC.64 UR4, c[0x0][0x208] ;  /* 0x0000820000047ab9 */ /* 0x000fe40000000a00 */
[----:B------:R-:W-:Y:S01]  /*0120*/  STG.E.64 desc[UR4][R2.64], R4 ;  /* 0x0000000402007986 */ /* 0x000fe2000c101b04 */
[----:B------:R-:W-:Y:S05]  /*0130*/  EXIT ;  /* 0x000000000000794d */ /* 0x000fea0003800000 */
.L_x_0:
[----:B------:R-:W-:-:S00]  /*0140*/  BRA `(.L_x_0) ;  /* 0xfffffffc00fc7947 */ /* 0x000fc0000383ffff */
[----:B------:R-:W-:-:S00]  /*0150*/  NOP ;  /* 0x0000000000007918 */ /* 0x000fc00000000000 */
        /* <DEDUP_REMOVED lines=10> */
.L_x_1:


//--------------------- .nv.constant0.triton_poi_fused__to_copy_9 --------------------------
	.section	.nv.constant0.triton_poi_fused__to_copy_9,"a",@progbits
	.sectionflags	@""
	.align	4
.nv.constant0.triton_poi_fused__to_copy_9:
	.zero		540
